	.headerflags	@"EF_CUDA_TEXMODE_UNIFIED EF_CUDA_64BIT_ADDRESS EF_CUDA_ACCELERATORS EF_CUDA_SM90 EF_CUDA_VIRTUAL_SM(EF_CUDA_SM90)"
	.elftype	@"ET_EXEC"


//--------------------- .nv.info                  --------------------------
	.section	.nv.info,"",@"SHT_CUDA_INFO"
	.align	4


	//----- nvinfo : EIATTR_REGCOUNT
	.align		4
        /*0000*/ 	.byte	0x04, 0x2f
        /*0002*/ 	.short	(.L_3 - .L_2)
	.align		4
.L_2:
        /*0004*/ 	.word	index@(triton_poi_fused__native_batch_norm_legit_no_training_33)
        /*0008*/ 	.word	0x00000012


	//----- nvinfo : EIATTR_MIN_STACK_SIZE
	.align		4
.L_3:
        /*000c*/ 	.byte	0x04, 0x12
        /*000e*/ 	.short	(.L_5 - .L_4)
	.align		4
.L_4:
        /*0010*/ 	.word	index@(triton_poi_fused__native_batch_norm_legit_no_training_33)
        /*0014*/ 	.word	0x00000000


	//----- nvinfo : EIATTR_FRAME_SIZE
	.align		4
.L_5:
        /*0018*/ 	.byte	0x04, 0x11
        /*001a*/ 	.short	(.L_7 - .L_6)
	.align		4
.L_6:
        /*001c*/ 	.word	index@(triton_poi_fused__native_batch_norm_legit_no_training_33)
        /*0020*/ 	.word	0x00000000


	//----- nvinfo : EIATTR_MIN_STACK_SIZE
	.align		4
.L_7:
        /*0024*/ 	.byte	0x04, 0x12
        /*0026*/ 	.short	(.L_9 - .L_8)
	.align		4
.L_8:
        /*0028*/ 	.word	index@(triton_poi_fused__native_batch_norm_legit_no_training_33)
        /*002c*/ 	.word	0x00000000
.L_9:


//--------------------- .nv.info.triton_poi_fused__native_batch_norm_legit_no_training_33 --------------------------
	.section	.nv.info.triton_poi_fused__native_batch_norm_legit_no_training_33,"",@"SHT_CUDA_INFO"
	.sectionflags	@""
	.align	4


	//----- nvinfo : EIATTR_CUDA_API_VERSION
	.align		4
        /*0000*/ 	.byte	0x04, 0x37
        /*0002*/ 	.short	(.L_11 - .L_10)
.L_10:
        /*0004*/ 	.word	0x0000007c


	//----- nvinfo : EIATTR_KPARAM_INFO
	.align		4
.L_11:
        /*0008*/ 	.byte	0x04, 0x17
        /*000a*/ 	.short	(.L_13 - .L_12)
.L_12:
        /*000c*/ 	.word	0x00000000
        /*0010*/ 	.short	0x0006
        /*0012*/ 	.short	0x0030
        /*0014*/ 	.byte	0x00, 0xf0, 0x11, 0x00


	//----- nvinfo : EIATTR_KPARAM_INFO
	.align		4
.L_13:
        /*0018*/ 	.byte	0x04, 0x17
        /*001a*/ 	.short	(.L_15 - .L_14)
.L_14:
        /*001c*/ 	.word	0x00000000
        /*0020*/ 	.short	0x0005
        /*0022*/ 	.short	0x0028
        /*0024*/ 	.byte	0x00, 0xf4, 0x21, 0x00


	//----- nvinfo : EIATTR_KPARAM_INFO
	.align		4
.L_15:
        /*0028*/ 	.byte	0x04, 0x17
        /*002a*/ 	.short	(.L_17 - .L_16)
.L_16:
        /*002c*/ 	.word	0x00000000
        /*0030*/ 	.short	0x0004
        /*0032*/ 	.short	0x0020
        /*0034*/ 	.byte	0x00, 0xf4, 0x21, 0x00


	//----- nvinfo : EIATTR_KPARAM_INFO
	.align		4
.L_17:
        /*0038*/ 	.byte	0x04, 0x17
        /*003a*/ 	.short	(.L_19 - .L_18)
.L_18:
        /*003c*/ 	.word	0x00000000
        /*0040*/ 	.short	0x0003
        /*0042*/ 	.short	0x0018
        /*0044*/ 	.byte	0x00, 0xf4, 0x21, 0x00


	//----- nvinfo : EIATTR_KPARAM_INFO
	.align		4
.L_19:
        /*0048*/ 	.byte	0x04, 0x17
        /*004a*/ 	.short	(.L_21 - .L_20)
.L_20:
        /*004c*/ 	.word	0x00000000
        /*0050*/ 	.short	0x0002
        /*0052*/ 	.short	0x0010
        /*0054*/ 	.byte	0x00, 0xf4, 0x21, 0x00


	//----- nvinfo : EIATTR_KPARAM_INFO
	.align		4
.L_21:
        /*0058*/ 	.byte	0x04, 0x17
        /*005a*/ 	.short	(.L_23 - .L_22)
.L_22:
        /*005c*/ 	.word	0x00000000
        /*0060*/ 	.short	0x0001
        /*0062*/ 	.short	0x0008
        /*0064*/ 	.byte	0x00, 0xf4, 0x21, 0x00


	//----- nvinfo : EIATTR_KPARAM_INFO
	.align		4
.L_23:
        /*0068*/ 	.byte	0x04, 0x17
        /*006a*/ 	.short	(.L_25 - .L_24)
.L_24:
        /*006c*/ 	.word	0x00000000
        /*0070*/ 	.short	0x0000
        /*0072*/ 	.short	0x0000
        /*0074*/ 	.byte	0x00, 0xf4, 0x21, 0x00


	//----- nvinfo : EIATTR_SPARSE_MMA_MASK
	.align		4
.L_25:
        /*0078*/ 	.byte	0x03, 0x50
        /*007a*/ 	.short	0x0000


	//----- nvinfo : EIATTR_MAXREG_COUNT
	.align		4
        /*007c*/ 	.byte	0x03, 0x1b
        /*007e*/ 	.short	0x00ff


	//----- nvinfo : EIATTR_EXIT_INSTR_OFFSETS
	.align		4
        /*0080*/ 	.byte	0x04, 0x1c
        /*0082*/ 	.short	(.L_27 - .L_26)


	//   ....[0]....
.L_26:
        /*0084*/ 	.word	0x000002d0


	//   ....[1]....
        /*0088*/ 	.word	0x000002f0


	//----- nvinfo : EIATTR_REQNTID
	.align		4
.L_27:
        /*008c*/ 	.byte	0x04, 0x10
        /*008e*/ 	.short	(.L_29 - .L_28)
.L_28:
        /*0090*/ 	.word	0x00000080
        /*0094*/ 	.word	0x00000001
        /*0098*/ 	.word	0x00000001


	//----- nvinfo : EIATTR_CBANK_PARAM_SIZE
	.align		4
.L_29:
        /*009c*/ 	.byte	0x03, 0x19
        /*009e*/ 	.short	0x0034


	//----- nvinfo : EIATTR_PARAM_CBANK
	.align		4
        /*00a0*/ 	.byte	0x04, 0x0a
        /*00a2*/ 	.short	(.L_31 - .L_30)
	.align		4
.L_30:
        /*00a4*/ 	.word	index@(.nv.constant0.triton_poi_fused__native_batch_norm_legit_no_training_33)
        /*00a8*/ 	.short	0x0210
        /*00aa*/ 	.short	0x0034


	//----- nvinfo : EIATTR_SW_WAR
	.align		4
.L_31:
        /*00ac*/ 	.byte	0x04, 0x36
        /*00ae*/ 	.short	(.L_33 - .L_32)
.L_32:
        /*00b0*/ 	.word	0x00000008
.L_33:


//--------------------- .nv.callgraph             --------------------------
	.section	.nv.callgraph,"",@"SHT_CUDA_CALLGRAPH"
	.align	4
	.sectionentsize	8
	.align		4
        /*0000*/ 	.word	0x00000000
	.align		4
        /*0004*/ 	.word	0xffffffff
	.align		4
        /*0008*/ 	.word	0x00000000
	.align		4
        /*000c*/ 	.word	0xfffffffe
	.align		4
        /*0010*/ 	.word	0x00000000
	.align		4
        /*0014*/ 	.word	0xfffffffd
	.align		4
        /*0018*/ 	.word	0x00000000
	.align		4
        /*001c*/ 	.word	0xfffffffc


//--------------------- .nv.constant4             --------------------------
	.section	.nv.constant4,"a",@progbits
	.align	8
	.align		8
.nv.constant4:
        /*0000*/ 	.dword	_$_str
	.align		8
        /*0008*/ 	.dword	_$_str_$_2


//--------------------- .text.triton_poi_fused__native_batch_norm_legit_no_training_33 --------------------------
	.section	.text.triton_poi_fused__native_batch_norm_legit_no_training_33,"ax",@progbits
	.align	128
        .global         triton_poi_fused__native_batch_norm_legit_no_training_33
        .type           triton_poi_fused__native_batch_norm_legit_no_training_33,@function
        .size           triton_poi_fused__native_batch_norm_legit_no_training_33,(.L_x_1 - triton_poi_fused__native_batch_norm_legit_no_training_33)
        .other          triton_poi_fused__native_batch_norm_legit_no_training_33,@"STO_CUDA_ENTRY STV_DEFAULT"
triton_poi_fused__native_batch_norm_legit_no_training_33:
.text.triton_poi_fused__native_batch_norm_legit_no_training_33:
[----:B------:R-:W0:Y:S01]  /*0000*/  LDC R1, c[0x0][0x28] ;  /* 0x00000a00ff017b82 */ /* 0x000e220000000800 */
[----:B------:R-:W1:Y:S07]  /*0010*/  S2R R0, SR_TID.X ;  /* 0x0000000000007919 */ /* 0x000e6e0000002100 */
[----:B------:R-:W2:Y:S01]  /*0020*/  LDC.64 R8, c[0x0][0x220] ;  /* 0x00008800ff087b82 */ /* 0x000ea20000000a00 */
[----:B------:R-:W-:Y:S01]  /*0030*/  HFMA2.MMA R14, -RZ, RZ, 0, 0 ;  /* 0x00000000ff0e7435 */ /* 0x000fe200000001ff */
[----:B------:R-:W-:Y:S01]  /*0040*/  ULDC.64 UR4, c[0x0][0x208] ;  /* 0x0000820000047ab9 */ /* 0x000fe20000000a00 */
[----:B------:R-:W3:Y:S05]  /*0050*/  S2R R3, SR_CTAID.X ;  /* 0x0000000000037919 */ /* 0x000eea0000002500 */
[----:B------:R-:W4:Y:S08]  /*0060*/  LDC.64 R4, c[0x0][0x210] ;  /* 0x00008400ff047b82 */ /* 0x000f300000000a00 */
[----:B------:R-:W5:Y:S08]  /*0070*/  LDC.64 R6, c[0x0][0x218] ;  /* 0x00008600ff067b82 */ /* 0x000f700000000a00 */
[----:B------:R-:W5:Y:S01]  /*0080*/  LDC.64 R10, c[0x0][0x228] ;  /* 0x00008a00ff0a7b82 */ /* 0x000f620000000a00 */
[----:B-1----:R-:W-:-:S07]  /*0090*/  LOP3.LUT R0, R0, 0x7f, RZ, 0xc0, !PT ;  /* 0x0000007f00007812 */ /* 0x002fce00078ec0ff */
[----:B------:R-:W1:Y:S01]  /*00a0*/  LDC.64 R12, c[0x0][0x230] ;  /* 0x00008c00ff0c7b82 */ /* 0x000e620000000a00 */
[----:B---3--:R-:W-:-:S04]  /*00b0*/  LEA R0, R3, R0, 0x7 ;  /* 0x0000000003007211 */ /* 0x008fc800078e38ff */
[C---:B------:R-:W-:Y:S01]  /*00c0*/  ISETP.GE.AND P2, PT, R0.reuse, 0x5800, PT ;  /* 0x000058000000780c */ /* 0x040fe20003f46270 */
[----:B------:R-:W-:-:S05]  /*00d0*/  IMAD.HI R2, R0, 0x2e8ba2e9, RZ ;  /* 0x2e8ba2e900027827 */ /* 0x000fca00078e02ff */
[----:B------:R-:W-:-:S04]  /*00e0*/  SHF.R.U32.HI R3, RZ, 0x1f, R2 ;  /* 0x0000001fff037819 */ /* 0x000fc80000011602 */
[----:B------:R-:W-:-:S05]  /*00f0*/  LEA.HI.SX32 R3, R2, R3, 0x1c ;  /* 0x0000000302037211 */ /* 0x000fca00078fe2ff */
[----:B------:R-:W-:-:S04]  /*0100*/  IMAD R15, R3, -0x58, R0 ;  /* 0xffffffa8030f7824 */ /* 0x000fc800078e0200 */
[----:B--2---:R-:W-:-:S05]  /*0110*/  IMAD.WIDE R8, R15, 0x4, R8 ;  /* 0x000000040f087825 */ /* 0x004fca00078e0208 */
[----:B------:R2:W3:Y:S01]  /*0120*/  @!P2 LDG.E.EL R14, desc[UR4][R8.64] ;  /* 0x00000004080ea981 */ /* 0x0004e2000c2e1900 */
[----:B------:R-:W-:Y:S01]  /*0130*/  CS2R R2, SRZ ;  /* 0x0000000000027805 */ /* 0x000fe2000001ff00 */
[----:B----4-:R-:W-:-:S04]  /*0140*/  IMAD.WIDE R4, R0, 0x4, R4 ;  /* 0x0000000400047825 */ /* 0x010fc800078e0204 */
[C---:B-----5:R-:W-:Y:S01]  /*0150*/  IMAD.WIDE R6, R15.reuse, 0x4, R6 ;  /* 0x000000040f067825 */ /* 0x060fe200078e0206 */
[----:B------:R4:W5:Y:S03]  /*0160*/  @!P2 LDG.E R2, desc[UR4][R4.64] ;  /* 0x000000040402a981 */ /* 0x000966000c1e1900 */
[C---:B0-2---:R-:W-:Y:S01]  /*0170*/  IMAD.WIDE R8, R15.reuse, 0x4, R10 ;  /* 0x000000040f087825 */ /* 0x045fe200078e020a */
[----:B------:R0:W5:Y:S03]  /*0180*/  @!P2 LDG.E.EL R3, desc[UR4][R6.64] ;  /* 0x000000040603a981 */ /* 0x000166000c2e1900 */
[----:B-1----:R-:W-:Y:S01]  /*0190*/  IMAD.WIDE R10, R15, 0x4, R12 ;  /* 0x000000040f0a7825 */ /* 0x002fe200078e020c */
[----:B------:R-:W-:Y:S01]  /*01a0*/  CS2R R12, SRZ ;  /* 0x00000000000c7805 */ /* 0x000fe2000001ff00 */
[----:B----4-:R-:W1:Y:S05]  /*01b0*/  LDC.64 R4, c[0x0][0x238] ;  /* 0x00008e00ff047b82 */ /* 0x010e6a0000000a00 */
[----:B------:R-:W2:Y:S04]  /*01c0*/  @!P2 LDG.E.EL R12, desc[UR4][R8.64] ;  /* 0x00000004080ca981 */ /* 0x000ea8000c2e1900 */
[----:B------:R-:W2:Y:S01]  /*01d0*/  @!P2 LDG.E.EL R13, desc[UR4][R10.64] ;  /* 0x000000040a0da981 */ /* 0x000ea2000c2e1900 */
[----:B0-----:R-:W-:Y:S01]  /*01e0*/  MOV R6, 0x3e800000 ;  /* 0x3e80000000067802 */ /* 0x001fe20000000f00 */
[----:B---3--:R-:W-:-:S04]  /*01f0*/  FADD R14, R14, 0.0010000000474974513054 ;  /* 0x3a83126f0e0e7421 */ /* 0x008fc80000000000 */
[----:B------:R-:W0:Y:S01]  /*0200*/  MUFU.SQRT R15, R14 ;  /* 0x0000000e000f7308 */ /* 0x000e220000002000 */
[----:B-----5:R-:W-:Y:S01]  /*0210*/  FADD R2, -R3, R2 ;  /* 0x0000000203027221 */ /* 0x020fe20000000100 */
[C---:B0-----:R-:W-:Y:S02]  /*0220*/  FSETP.GT.AND P0, PT, R15.reuse, 8.50705917302346158658e+37, PT ;  /* 0x7e8000000f00780b */ /* 0x041fe40003f04000 */
[----:B------:R-:W-:Y:S02]  /*0230*/  FSETP.GEU.AND P1, PT, R15, 1.175494350822287508e-38, PT ;  /* 0x008000000f00780b */ /* 0x000fe40003f2e000 */
[----:B------:R-:W-:-:S09]  /*0240*/  FSEL R6, R6, 1, P0 ;  /* 0x3f80000006067808 */ /* 0x000fd20000000000 */
[----:B------:R-:W-:Y:S02]  /*0250*/  @P0 FMUL R15, R15, 0.25 ;  /* 0x3e8000000f0f0820 */ /* 0x000fe40000400000 */
[----:B------:R-:W-:Y:S02]  /*0260*/  @!P1 FMUL R6, R6, 16777216 ;  /* 0x4b80000006069820 */ /* 0x000fe40000400000 */
[----:B------:R-:W-:-:S06]  /*0270*/  @!P1 FMUL R15, R15, 16777216 ;  /* 0x4b8000000f0f9820 */ /* 0x000fcc0000400000 */
[----:B------:R-:W0:Y:S02]  /*0280*/  MUFU.RCP R15, R15 ;  /* 0x0000000f000f7308 */ /* 0x000e240000001000 */
[----:B0-----:R-:W-:-:S04]  /*0290*/  FMUL R3, R15, R6 ;  /* 0x000000060f037220 */ /* 0x001fc80000400000 */
[----:B------:R-:W-:Y:S01]  /*02a0*/  FMUL R6, R2, R3 ;  /* 0x0000000302067220 */ /* 0x000fe20000400000 */
[----:B-1----:R-:W-:-:S04]  /*02b0*/  IMAD.WIDE R2, R0, 0x4, R4 ;  /* 0x0000000400027825 */ /* 0x002fc800078e0204 */
[----:B--2---:R-:W-:Y:S01]  /*02c0*/  FFMA R13, R6, R12, R13 ;  /* 0x0000000c060d7223 */ /* 0x004fe2000000000d */
[----:B------:R-:W-:Y:S06]  /*02d0*/  @P2 EXIT ;  /* 0x000000000000294d */ /* 0x000fec0003800000 */
[----:B------:R-:W-:Y:S01]  /*02e0*/  STG.E desc[UR4][R2.64], R13 ;  /* 0x0000000d02007986 */ /* 0x000fe2000c101904 */
[----:B------:R-:W-:Y:S05]  /*02f0*/  EXIT ;  /* 0x000000000000794d */ /* 0x000fea0003800000 */
.L_x_0:
[----:B------:R-:W-:-:S00]  /*0300*/  BRA `(.L_x_0) ;  /* 0xfffffffc00fc7947 */ /* 0x000fc0000383ffff */
[----:B------:R-:W-:-:S00]  /*0310*/  NOP ;  /* 0x0000000000007918 */ /* 0x000fc00000000000 */
        /* <DEDUP_REMOVED lines=14> */
.L_x_1:


//--------------------- .nv.global.init           --------------------------
	.section	.nv.global.init,"aw",@progbits
.nv.global.init:
	.type		_$_str,@object
	.size		_$_str,(_$_str_$_2 - _$_str)
_$_str:
        /*0000*/ 	.byte	0x5f, 0x5f, 0x43, 0x55, 0x44, 0x41, 0x5f, 0x46, 0x54, 0x5a, 0x00
	.type		_$_str_$_2,@object
	.size		_$_str_$_2,(.L_1 - _$_str_$_2)
_$_str_$_2:
        /*000b*/ 	.byte	0x5f, 0x5f, 0x43, 0x55, 0x44, 0x41, 0x5f, 0x50, 0x52, 0x45, 0x43, 0x5f, 0x53, 0x51, 0x52, 0x54
        /*001b*/ 	.byte	0x00
.L_1:


//--------------------- .nv.constant0.triton_poi_fused__native_batch_norm_legit_no_training_33 --------------------------
	.section	.nv.constant0.triton_poi_fused__native_batch_norm_legit_no_training_33,"a",@progbits
	.sectionflags	@""
	.align	4
.nv.constant0.triton_poi_fused__native_batch_norm_legit_no_training_33:
	.zero		580
